	.headerflags	@"EF_CUDA_TEXMODE_UNIFIED EF_CUDA_64BIT_ADDRESS EF_CUDA_ACCELERATORS EF_CUDA_SM90 EF_CUDA_VIRTUAL_SM(EF_CUDA_SM90)"
	.elftype	@"ET_EXEC"


//--------------------- .nv.info                  --------------------------
	.section	.nv.info,"",@"SHT_CUDA_INFO"
	.align	4


	//----- nvinfo : EIATTR_REGCOUNT
	.align		4
        /*0000*/ 	.byte	0x04, 0x2f
        /*0002*/ 	.short	(.L_3 - .L_2)
	.align		4
.L_2:
        /*0004*/ 	.word	index@(triton_poi_fused__native_batch_norm_legit_no_training_convolution_relu_threshold_backward_0)
        /*0008*/ 	.word	0x00000014


	//----- nvinfo : EIATTR_MIN_STACK_SIZE
	.align		4
.L_3:
        /*000c*/ 	.byte	0x04, 0x12
        /*000e*/ 	.short	(.L_5 - .L_4)
	.align		4
.L_4:
        /*0010*/ 	.word	index@(triton_poi_fused__native_batch_norm_legit_no_training_convolution_relu_threshold_backward_0)
        /*0014*/ 	.word	0x00000000


	//----- nvinfo : EIATTR_FRAME_SIZE
	.align		4
.L_5:
        /*0018*/ 	.byte	0x04, 0x11
        /*001a*/ 	.short	(.L_7 - .L_6)
	.align		4
.L_6:
        /*001c*/ 	.word	index@(triton_poi_fused__native_batch_norm_legit_no_training_convolution_relu_threshold_backward_0)
        /*0020*/ 	.word	0x00000000


	//----- nvinfo : EIATTR_MIN_STACK_SIZE
	.align		4
.L_7:
        /*0024*/ 	.byte	0x04, 0x12
        /*0026*/ 	.short	(.L_9 - .L_8)
	.align		4
.L_8:
        /*0028*/ 	.word	index@(triton_poi_fused__native_batch_norm_legit_no_training_convolution_relu_threshold_backward_0)
        /*002c*/ 	.word	0x00000000
.L_9:


//--------------------- .nv.info.triton_poi_fused__native_batch_norm_legit_no_training_convolution_relu_threshold_backward_0 --------------------------
	.section	.nv.info.triton_poi_fused__native_batch_norm_legit_no_training_convolution_relu_threshold_backward_0,"",@"SHT_CUDA_INFO"
	.sectionflags	@""
	.align	4


	//----- nvinfo : EIATTR_CUDA_API_VERSION
	.align		4
        /*0000*/ 	.byte	0x04, 0x37
        /*0002*/ 	.short	(.L_11 - .L_10)
.L_10:
        /*0004*/ 	.word	0x0000007c


	//----- nvinfo : EIATTR_KPARAM_INFO
	.align		4
.L_11:
        /*0008*/ 	.byte	0x04, 0x17
        /*000a*/ 	.short	(.L_13 - .L_12)
.L_12:
        /*000c*/ 	.word	0x00000000
        /*0010*/ 	.short	0x0008
        /*0012*/ 	.short	0x0040
        /*0014*/ 	.byte	0x00, 0xf0, 0x11, 0x00


	//----- nvinfo : EIATTR_KPARAM_INFO
	.align		4
.L_13:
        /*0018*/ 	.byte	0x04, 0x17
        /*001a*/ 	.short	(.L_15 - .L_14)
.L_14:
        /*001c*/ 	.word	0x00000000
        /*0020*/ 	.short	0x0007
        /*0022*/ 	.short	0x0038
        /*0024*/ 	.byte	0x00, 0xf4, 0x21, 0x00


	//----- nvinfo : EIATTR_KPARAM_INFO
	.align		4
.L_15:
        /*0028*/ 	.byte	0x04, 0x17
        /*002a*/ 	.short	(.L_17 - .L_16)
.L_16:
        /*002c*/ 	.word	0x00000000
        /*0030*/ 	.short	0x0006
        /*0032*/ 	.short	0x0030
        /*0034*/ 	.byte	0x00, 0xf4, 0x21, 0x00


	//----- nvinfo : EIATTR_KPARAM_INFO
	.align		4
.L_17:
        /*0038*/ 	.byte	0x04, 0x17
        /*003a*/ 	.short	(.L_19 - .L_18)
.L_18:
        /*003c*/ 	.word	0x00000000
        /*0040*/ 	.short	0x0005
        /*0042*/ 	.short	0x0028
        /*0044*/ 	.byte	0x00, 0xf4, 0x21, 0x00


	//----- nvinfo : EIATTR_KPARAM_INFO
	.align		4
.L_19:
        /*0048*/ 	.byte	0x04, 0x17
        /*004a*/ 	.short	(.L_21 - .L_20)
.L_20:
        /*004c*/ 	.word	0x00000000
        /*0050*/ 	.short	0x0004
        /*0052*/ 	.short	0x0020
        /*0054*/ 	.byte	0x00, 0xf4, 0x21, 0x00


	//----- nvinfo : EIATTR_KPARAM_INFO
	.align		4
.L_21:
        /*0058*/ 	.byte	0x04, 0x17
        /*005a*/ 	.short	(.L_23 - .L_22)
.L_22:
        /*005c*/ 	.word	0x00000000
        /*0060*/ 	.short	0x0003
        /*0062*/ 	.short	0x0018
        /*0064*/ 	.byte	0x00, 0xf4, 0x21, 0x00


	//----- nvinfo : EIATTR_KPARAM_INFO
	.align		4
.L_23:
        /*0068*/ 	.byte	0x04, 0x17
        /*006a*/ 	.short	(.L_25 - .L_24)
.L_24:
        /*006c*/ 	.word	0x00000000
        /*0070*/ 	.short	0x0002
        /*0072*/ 	.short	0x0010
        /*0074*/ 	.byte	0x00, 0xf4, 0x21, 0x00


	//----- nvinfo : EIATTR_KPARAM_INFO
	.align		4
.L_25:
        /*0078*/ 	.byte	0x04, 0x17
        /*007a*/ 	.short	(.L_27 - .L_26)
.L_26:
        /*007c*/ 	.word	0x00000000
        /*0080*/ 	.short	0x0001
        /*0082*/ 	.short	0x0008
        /*0084*/ 	.byte	0x00, 0xf4, 0x21, 0x00


	//----- nvinfo : EIATTR_KPARAM_INFO
	.align		4
.L_27:
        /*0088*/ 	.byte	0x04, 0x17
        /*008a*/ 	.short	(.L_29 - .L_28)
.L_28:
        /*008c*/ 	.word	0x00000000
        /*0090*/ 	.short	0x0000
        /*0092*/ 	.short	0x0000
        /*0094*/ 	.byte	0x00, 0xf4, 0x21, 0x00


	//----- nvinfo : EIATTR_SPARSE_MMA_MASK
	.align		4
.L_29:
        /*0098*/ 	.byte	0x03, 0x50
        /*009a*/ 	.short	0x0000


	//----- nvinfo : EIATTR_MAXREG_COUNT
	.align		4
        /*009c*/ 	.byte	0x03, 0x1b
        /*009e*/ 	.short	0x00ff


	//----- nvinfo : EIATTR_EXIT_INSTR_OFFSETS
	.align		4
        /*00a0*/ 	.byte	0x04, 0x1c
        /*00a2*/ 	.short	(.L_31 - .L_30)


	//   ....[0]....
.L_30:
        /*00a4*/ 	.word	0x00000440


	//----- nvinfo : EIATTR_REQNTID
	.align		4
.L_31:
        /*00a8*/ 	.byte	0x04, 0x10
        /*00aa*/ 	.short	(.L_33 - .L_32)
.L_32:
        /*00ac*/ 	.word	0x00000080
        /*00b0*/ 	.word	0x00000001
        /*00b4*/ 	.word	0x00000001


	//----- nvinfo : EIATTR_CBANK_PARAM_SIZE
	.align		4
.L_33:
        /*00b8*/ 	.byte	0x03, 0x19
        /*00ba*/ 	.short	0x0044


	//----- nvinfo : EIATTR_PARAM_CBANK
	.align		4
        /*00bc*/ 	.byte	0x04, 0x0a
        /*00be*/ 	.short	(.L_35 - .L_34)
	.align		4
.L_34:
        /*00c0*/ 	.word	index@(.nv.constant0.triton_poi_fused__native_batch_norm_legit_no_training_convolution_relu_threshold_backward_0)
        /*00c4*/ 	.short	0x0210
        /*00c6*/ 	.short	0x0044


	//----- nvinfo : EIATTR_SW_WAR
	.align		4
.L_35:
        /*00c8*/ 	.byte	0x04, 0x36
        /*00ca*/ 	.short	(.L_37 - .L_36)
.L_36:
        /*00cc*/ 	.word	0x00000008
.L_37:


//--------------------- .nv.callgraph             --------------------------
	.section	.nv.callgraph,"",@"SHT_CUDA_CALLGRAPH"
	.align	4
	.sectionentsize	8
	.align		4
        /*0000*/ 	.word	0x00000000
	.align		4
        /*0004*/ 	.word	0xffffffff
	.align		4
        /*0008*/ 	.word	0x00000000
	.align		4
        /*000c*/ 	.word	0xfffffffe
	.align		4
        /*0010*/ 	.word	0x00000000
	.align		4
        /*0014*/ 	.word	0xfffffffd
	.align		4
        /*0018*/ 	.word	0x00000000
	.align		4
        /*001c*/ 	.word	0xfffffffc


//--------------------- .nv.constant4             --------------------------
	.section	.nv.constant4,"a",@progbits
	.align	8
	.align		8
.nv.constant4:
        /*0000*/ 	.dword	_$_str
	.align		8
        /*0008*/ 	.dword	_$_str_$_2


//--------------------- .text.triton_poi_fused__native_batch_norm_legit_no_training_convolution_relu_threshold_backward_0 --------------------------
	.section	.text.triton_poi_fused__native_batch_norm_legit_no_training_convolution_relu_threshold_backward_0,"ax",@progbits
	.align	128
        .global         triton_poi_fused__native_batch_norm_legit_no_training_convolution_relu_threshold_backward_0
        .type           triton_poi_fused__native_batch_norm_legit_no_training_convolution_relu_threshold_backward_0,@function
        .size           triton_poi_fused__native_batch_norm_legit_no_training_convolution_relu_threshold_backward_0,(.L_x_1 - triton_poi_fused__native_batch_norm_legit_no_training_convolution_relu_threshold_backward_0)
        .other          triton_poi_fused__native_batch_norm_legit_no_training_convolution_relu_threshold_backward_0,@"STO_CUDA_ENTRY STV_DEFAULT"
triton_poi_fused__native_batch_norm_legit_no_training_convolution_relu_threshold_backward_0:
.text.triton_poi_fused__native_batch_norm_legit_no_training_convolution_relu_threshold_backward_0:
[----:B------:R-:W-:Y:S01]  /*0000*/  LDC R1, c[0x0][0x28] ;  /* 0x00000a00ff017b82 */ /* 0x000fe20000000800 */
[----:B------:R-:W1:Y:S07]  /*0010*/  S2R R0, SR_TID.X ;  /* 0x0000000000007919 */ /* 0x000e6e0000002100 */
[----:B------:R-:W2:Y:S01]  /*0020*/  LDC.64 R12, c[0x0][0x228] ;  /* 0x00008a00ff0c7b82 */ /* 0x000ea20000000a00 */
[----:B------:R-:W-:Y:S01]  /*0030*/  ULDC.64 UR4, c[0x0][0x208] ;  /* 0x0000820000047ab9 */ /* 0x000fe20000000a00 */
[----:B------:R-:W-:Y:S01]  /*0040*/  ULDC.64 UR6, c[0x0][0x248] ;  /* 0x0000920000067ab9 */ /* 0x000fe20000000a00 */
[----:B------:R-:W3:Y:S05]  /*0050*/  S2R R5, SR_CTAID.X ;  /* 0x0000000000057919 */ /* 0x000eea0000002500 */
[----:B------:R-:W4:Y:S08]  /*0060*/  LDC.64 R8, c[0x0][0x218] ;  /* 0x00008600ff087b82 */ /* 0x000f300000000a00 */
[----:B------:R-:W5:Y:S08]  /*0070*/  LDC.64 R10, c[0x0][0x220] ;  /* 0x00008800ff0a7b82 */ /* 0x000f700000000a00 */
[----:B------:R-:W4:Y:S01]  /*0080*/  LDC.64 R14, c[0x0][0x230] ;  /* 0x00008c00ff0e7b82 */ /* 0x000f220000000a00 */
[----:B-1----:R-:W-:-:S02]  /*0090*/  SHF.L.U32 R0, R0, 0x1, RZ ;  /* 0x0000000100007819 */ /* 0x002fc400000006ff */
[----:B---3--:R-:W-:Y:S02]  /*00a0*/  SHF.R.S32.HI R3, RZ, 0x17, R5 ;  /* 0x00000017ff037819 */ /* 0x008fe40000011405 */
[----:B------:R-:W-:Y:S02]  /*00b0*/  LOP3.LUT R0, R0, 0xfe, RZ, 0xc0, !PT ;  /* 0x000000fe00007812 */ /* 0x000fe400078ec0ff */
[----:B------:R-:W-:Y:S02]  /*00c0*/  SGXT R3, R3, 0x1 ;  /* 0x000000010303781a */ /* 0x000fe40000000200 */
[----:B------:R-:W-:Y:S02]  /*00d0*/  LEA R0, R5, R0, 0x8 ;  /* 0x0000000005007211 */ /* 0x000fe400078e40ff */
[----:B------:R-:W1:Y:S02]  /*00e0*/  LDC.64 R4, c[0x0][0x238] ;  /* 0x00008e00ff047b82 */ /* 0x000e640000000a00 */
[----:B------:R-:W-:-:S04]  /*00f0*/  LEA.HI R3, R3, R0, RZ, 0x9 ;  /* 0x0000000003037211 */ /* 0x000fc800078f48ff */
[----:B------:R-:W-:-:S04]  /*0100*/  SHF.R.S32.HI R3, RZ, 0x9, R3 ;  /* 0x00000009ff037819 */ /* 0x000fc80000011403 */
[----:B------:R-:W-:-:S04]  /*0110*/  LEA.HI R2, R3, R3, RZ, 0x2 ;  /* 0x0000000303027211 */ /* 0x000fc800078f10ff */
[----:B------:R-:W-:-:S05]  /*0120*/  LOP3.LUT R2, R2, 0xfffffffc, RZ, 0xc0, !PT ;  /* 0xfffffffc02027812 */ /* 0x000fca00078ec0ff */
[----:B------:R-:W-:Y:S02]  /*0130*/  IMAD.IADD R17, R3, 0x1, -R2 ;  /* 0x0000000103117824 */ /* 0x000fe400078e0a02 */
[----:B------:R-:W3:Y:S02]  /*0140*/  LDC.64 R2, c[0x0][0x210] ;  /* 0x00008400ff027b82 */ /* 0x000ee40000000a00 */
[----:B--2---:R-:W-:-:S05]  /*0150*/  IMAD.WIDE R12, R17, 0x4, R12 ;  /* 0x00000004110c7825 */ /* 0x004fca00078e020c */
[----:B------:R2:W2:Y:S01]  /*0160*/  LDG.E.EL R16, desc[UR4][R12.64] ;  /* 0x000000040c107981 */ /* 0x0004a2000c2e1900 */
[----:B----4-:R-:W-:-:S04]  /*0170*/  IMAD.WIDE R8, R17, 0x4, R8 ;  /* 0x0000000411087825 */ /* 0x010fc800078e0208 */
[----:B-----5:R-:W-:Y:S02]  /*0180*/  IMAD.WIDE R10, R17, 0x4, R10 ;  /* 0x00000004110a7825 */ /* 0x020fe400078e020a */
[----:B------:R4:W5:Y:S04]  /*0190*/  LDG.E.EL R8, desc[UR4][R8.64] ;  /* 0x0000000408087981 */ /* 0x000968000c2e1900 */
[----:B------:R-:W5:Y:S01]  /*01a0*/  LDG.E.EL R10, desc[UR4][R10.64] ;  /* 0x000000040a0a7981 */ /* 0x000f62000c2e1900 */
[----:B---3--:R-:W-:-:S05]  /*01b0*/  IMAD.WIDE R2, R0, 0x4, R2 ;  /* 0x0000000400027825 */ /* 0x008fca00078e0202 */
[----:B------:R-:W5:Y:S01]  /*01c0*/  LDG.E.64 R6, desc[UR4][R2.64] ;  /* 0x0000000402067981 */ /* 0x000f62000c1e1b00 */
[----:B0-2---:R-:W-:-:S04]  /*01d0*/  IMAD.WIDE R12, R17, 0x4, R14 ;  /* 0x00000004110c7825 */ /* 0x005fc800078e020e */
[----:B-1----:R-:W-:Y:S02]  /*01e0*/  IMAD.WIDE R4, R17, 0x4, R4 ;  /* 0x0000000411047825 */ /* 0x002fe400078e0204 */
[----:B------:R-:W2:Y:S04]  /*01f0*/  LDG.E.EL R12, desc[UR4][R12.64] ;  /* 0x000000040c0c7981 */ /* 0x000ea8000c2e1900 */
[----:B------:R0:W2:Y:S01]  /*0200*/  LDG.E.EL R15, desc[UR4][R4.64] ;  /* 0x00000004040f7981 */ /* 0x0000a2000c2e1900 */
[----:B----4-:R-:W-:Y:S01]  /*0210*/  HFMA2.MMA R9, -RZ, RZ, 1.625, 0 ;  /* 0x3e800000ff097435 */ /* 0x010fe200000001ff */
[----:B------:R-:W-:-:S04]  /*0220*/  FADD R16, R16, 9.9999997473787516356e-06 ;  /* 0x3727c5ac10107421 */ /* 0x000fc80000000000 */
[----:B------:R-:W1:Y:S02]  /*0230*/  MUFU.SQRT R14, R16 ;  /* 0x00000010000e7308 */ /* 0x000e640000002000 */
[C---:B-1----:R-:W-:Y:S02]  /*0240*/  FSETP.GT.AND P0, PT, R14.reuse, 8.50705917302346158658e+37, PT ;  /* 0x7e8000000e00780b */ /* 0x042fe40003f04000 */
[----:B------:R-:W-:-:S11]  /*0250*/  FSETP.GEU.AND P1, PT, R14, 1.175494350822287508e-38, PT ;  /* 0x008000000e00780b */ /* 0x000fd60003f2e000 */
[----:B------:R-:W-:-:S04]  /*0260*/  @P0 FMUL R14, R14, 0.25 ;  /* 0x3e8000000e0e0820 */ /* 0x000fc80000400000 */
[----:B------:R-:W-:-:S06]  /*0270*/  @!P1 FMUL R14, R14, 16777216 ;  /* 0x4b8000000e0e9820 */ /* 0x000fcc0000400000 */
[----:B------:R-:W1:Y:S01]  /*0280*/  MUFU.RCP R14, R14 ;  /* 0x0000000e000e7308 */ /* 0x000e620000001000 */
[----:B------:R-:W-:Y:S01]  /*0290*/  FSEL R9, R9, 1, P0 ;  /* 0x3f80000009097808 */ /* 0x000fe20000000000 */
[--C-:B-----5:R-:W-:Y:S01]  /*02a0*/  FADD R7, R7, R8.reuse ;  /* 0x0000000807077221 */ /* 0x120fe20000000000 */
[----:B------:R-:W-:-:S03]  /*02b0*/  FADD R6, R6, R8 ;  /* 0x0000000806067221 */ /* 0x000fc60000000000 */
[----:B------:R-:W-:Y:S01]  /*02c0*/  @!P1 FMUL R9, R9, 16777216 ;  /* 0x4b80000009099820 */ /* 0x000fe20000400000 */
[C---:B0-----:R-:W-:Y:S01]  /*02d0*/  FADD R4, -R10.reuse, R7 ;  /* 0x000000070a047221 */ /* 0x041fe20000000100 */
[----:B------:R-:W-:Y:S02]  /*02e0*/  FADD R10, -R10, R6 ;  /* 0x000000060a0a7221 */ /* 0x000fe40000000100 */
[----:B-1----:R-:W-:-:S04]  /*02f0*/  FMUL R9, R14, R9 ;  /* 0x000000090e097220 */ /* 0x002fc80000400000 */
[C---:B------:R-:W-:Y:S01]  /*0300*/  FMUL R8, R9.reuse, R4 ;  /* 0x0000000409087220 */ /* 0x040fe20000400000 */
[----:B------:R-:W-:Y:S01]  /*0310*/  FMUL R10, R9, R10 ;  /* 0x0000000a090a7220 */ /* 0x000fe20000400000 */
[----:B------:R-:W0:Y:S02]  /*0320*/  LDC.64 R4, c[0x0][0x240] ;  /* 0x00009000ff047b82 */ /* 0x000e240000000a00 */
[C-C-:B--2---:R-:W-:Y:S01]  /*0330*/  FFMA R8, R12.reuse, R8, R15.reuse ;  /* 0x000000080c087223 */ /* 0x144fe2000000000f */
[----:B------:R-:W-:-:S04]  /*0340*/  FFMA R10, R12, R10, R15 ;  /* 0x0000000a0c0a7223 */ /* 0x000fc8000000000f */
[----:B------:R-:W-:Y:S02]  /*0350*/  FSETP.GEU.AND P0, PT, R8, RZ, PT ;  /* 0x000000ff0800720b */ /* 0x000fe40003f0e000 */
[----:B------:R-:W-:Y:S02]  /*0360*/  FSETP.GEU.AND P1, PT, R10, RZ, PT ;  /* 0x000000ff0a00720b */ /* 0x000fe40003f2e000 */
[----:B------:R-:W-:Y:S02]  /*0370*/  FSEL R11, R8, RZ, P0 ;  /* 0x000000ff080b7208 */ /* 0x000fe40000000000 */
[----:B------:R-:W-:Y:S02]  /*0380*/  FSEL R10, R10, RZ, P1 ;  /* 0x000000ff0a0a7208 */ /* 0x000fe40000800000 */
[----:B------:R-:W-:Y:S02]  /*0390*/  FSETP.GTU.AND P0, PT, R11, RZ, PT ;  /* 0x000000ff0b00720b */ /* 0x000fe40003f0c000 */
[----:B------:R-:W-:-:S02]  /*03a0*/  FSETP.GTU.AND P1, PT, R10, RZ, PT ;  /* 0x000000ff0a00720b */ /* 0x000fc40003f2c000 */
[----:B------:R-:W-:Y:S02]  /*03b0*/  SEL R13, RZ, 0x100, P0 ;  /* 0x00000100ff0d7807 */ /* 0x000fe40000000000 */
[----:B------:R-:W-:Y:S02]  /*03c0*/  SEL R12, RZ, 0x1, P1 ;  /* 0x00000001ff0c7807 */ /* 0x000fe40000800000 */
[----:B------:R-:W-:Y:S01]  /*03d0*/  IADD3 R8, P2, R0, UR6, RZ ;  /* 0x0000000600087c10 */ /* 0x000fe2000ff5e0ff */
[----:B0-----:R-:W-:-:S03]  /*03e0*/  IMAD.WIDE R4, R0, 0x4, R4 ;  /* 0x0000000400047825 */ /* 0x001fc600078e0204 */
[----:B------:R-:W-:Y:S01]  /*03f0*/  LEA.HI.X.SX32 R9, R0, UR7, 0x1, P2 ;  /* 0x0000000700097c11 */ /* 0x000fe200090f0eff */
[----:B------:R-:W-:Y:S01]  /*0400*/  IMAD.IADD R13, R12, 0x1, R13 ;  /* 0x000000010c0d7824 */ /* 0x000fe200078e020d */
[----:B------:R-:W-:Y:S04]  /*0410*/  STG.E.64 desc[UR4][R2.64], R6 ;  /* 0x0000000602007986 */ /* 0x000fe8000c101b04 */
[----:B------:R-:W-:Y:S04]  /*0420*/  STG.E.64 desc[UR4][R4.64], R10 ;  /* 0x0000000a04007986 */ /* 0x000fe8000c101b04 */
[----:B------:R-:W-:Y:S01]  /*0430*/  STG.E.U16 desc[UR4][R8.64], R13 ;  /* 0x0000000d08007986 */ /* 0x000fe2000c101504 */
[----:B------:R-:W-:Y:S05]  /*0440*/  EXIT ;  /* 0x000000000000794d */ /* 0x000fea0003800000 */
.L_x_0:
[----:B------:R-:W-:-:S00]  /*0450*/  BRA `(.L_x_0) ;  /* 0xfffffffc00fc7947 */ /* 0x000fc0000383ffff */
[----:B------:R-:W-:-:S00]  /*0460*/  NOP ;  /* 0x0000000000007918 */ /* 0x000fc00000000000 */
        /* <DEDUP_REMOVED lines=9> */
.L_x_1:


//--------------------- .nv.global.init           --------------------------
	.section	.nv.global.init,"aw",@progbits
.nv.global.init:
	.type		_$_str,@object
	.size		_$_str,(_$_str_$_2 - _$_str)
_$_str:
        /*0000*/ 	.byte	0x5f, 0x5f, 0x43, 0x55, 0x44, 0x41, 0x5f, 0x46, 0x54, 0x5a, 0x00
	.type		_$_str_$_2,@object
	.size		_$_str_$_2,(.L_1 - _$_str_$_2)
_$_str_$_2:
        /*000b*/ 	.byte	0x5f, 0x5f, 0x43, 0x55, 0x44, 0x41, 0x5f, 0x50, 0x52, 0x45, 0x43, 0x5f, 0x53, 0x51, 0x52, 0x54
        /*001b*/ 	.byte	0x00
.L_1:


//--------------------- .nv.constant0.triton_poi_fused__native_batch_norm_legit_no_training_convolution_relu_threshold_backward_0 --------------------------
	.section	.nv.constant0.triton_poi_fused__native_batch_norm_legit_no_training_convolution_relu_threshold_backward_0,"a",@progbits
	.sectionflags	@""
	.align	4
.nv.constant0.triton_poi_fused__native_batch_norm_legit_no_training_convolution_relu_threshold_backward_0:
	.zero		596
